//
// Generated by NVIDIA NVVM Compiler
//
// Compiler Build ID: CL-36424714
// Cuda compilation tools, release 13.0, V13.0.88
// Based on NVVM 20.0.0
//

.version 9.0
.target sm_100
.address_size 64

	// .globl	_Z18MatrixTranseKernelPiS_ii
// _ZZ24MatrixTranseKernelSharedPiS_iiE4ds_M has been demoted

.visible .entry _Z18MatrixTranseKernelPiS_ii(
	.param .u64 .ptr .align 1 _Z18MatrixTranseKernelPiS_ii_param_0,
	.param .u64 .ptr .align 1 _Z18MatrixTranseKernelPiS_ii_param_1,
	.param .u32 _Z18MatrixTranseKernelPiS_ii_param_2,
	.param .u32 _Z18MatrixTranseKernelPiS_ii_param_3
)
{
	.reg .pred 	%p<4>;
	.reg .b32 	%r<16>;
	.reg .b64 	%rd<9>;

	ld.param.u64 	%rd1, [_Z18MatrixTranseKernelPiS_ii_param_0];
	ld.param.u64 	%rd2, [_Z18MatrixTranseKernelPiS_ii_param_1];
	ld.param.u32 	%r3, [_Z18MatrixTranseKernelPiS_ii_param_2];
	ld.param.u32 	%r5, [_Z18MatrixTranseKernelPiS_ii_param_3];
	mov.u32 	%r6, %ctaid.x;
	mov.u32 	%r7, %ctaid.y;
	mov.u32 	%r8, %tid.x;
	mov.u32 	%r9, %tid.y;
	shl.b32 	%r10, %r6, 4;
	add.s32 	%r11, %r10, %r8;
	shl.b32 	%r12, %r7, 4;
	add.s32 	%r2, %r12, %r9;
	setp.ge.s32 	%p1, %r2, %r3;
	setp.ge.s32 	%p2, %r11, %r5;
	or.pred  	%p3, %p1, %p2;
	@%p3 bra 	$L__BB0_2;
	cvta.to.global.u64 	%rd3, %rd1;
	cvta.to.global.u64 	%rd4, %rd2;
	mad.lo.s32 	%r13, %r5, %r2, %r11;
	mul.wide.u32 	%rd5, %r13, 4;
	add.s64 	%rd6, %rd3, %rd5;
	ld.global.u32 	%r14, [%rd6];
	mad.lo.s32 	%r15, %r3, %r11, %r2;
	mul.wide.u32 	%rd7, %r15, 4;
	add.s64 	%rd8, %rd4, %rd7;
	st.global.u32 	[%rd8], %r14;
$L__BB0_2:
	ret;

}
	// .globl	_Z24MatrixTranseKernelSharedPiS_ii
.visible .entry _Z24MatrixTranseKernelSharedPiS_ii(
	.param .u64 .ptr .align 1 _Z24MatrixTranseKernelSharedPiS_ii_param_0,
	.param .u64 .ptr .align 1 _Z24MatrixTranseKernelSharedPiS_ii_param_1,
	.param .u32 _Z24MatrixTranseKernelSharedPiS_ii_param_2,
	.param .u32 _Z24MatrixTranseKernelSharedPiS_ii_param_3
)
{
	.reg .pred 	%p<5>;
	.reg .b32 	%r<28>;
	.reg .b64 	%rd<9>;
	// demoted variable
	.shared .align 4 .b8 _ZZ24MatrixTranseKernelSharedPiS_iiE4ds_M[1088];
	ld.param.u64 	%rd1, [_Z24MatrixTranseKernelSharedPiS_ii_param_0];
	ld.param.u64 	%rd2, [_Z24MatrixTranseKernelSharedPiS_ii_param_1];
	ld.param.u32 	%r1, [_Z24MatrixTranseKernelSharedPiS_ii_param_2];
	ld.param.u32 	%r2, [_Z24MatrixTranseKernelSharedPiS_ii_param_3];
	cvta.to.global.u64 	%rd3, %rd2;
	cvta.to.global.u64 	%rd4, %rd1;
	mov.u32 	%r3, %ctaid.x;
	mov.u32 	%r4, %ctaid.y;
	mov.u32 	%r5, %tid.x;
	mov.u32 	%r6, %tid.y;
	shl.b32 	%r7, %r3, 4;
	add.s32 	%r8, %r7, %r5;
	shl.b32 	%r9, %r4, 4;
	add.s32 	%r10, %r9, %r6;
	setp.lt.s32 	%p1, %r10, %r1;
	setp.lt.s32 	%p2, %r8, %r2;
	mad.lo.s32 	%r11, %r2, %r10, %r8;
	mul.wide.s32 	%rd5, %r11, 4;
	add.s64 	%rd6, %rd4, %rd5;
	ld.global.u32 	%r12, [%rd6];
	selp.b32 	%r13, %r12, 0, %p2;
	selp.b32 	%r14, %r13, 0, %p1;
	mov.u32 	%r15, _ZZ24MatrixTranseKernelSharedPiS_iiE4ds_M;
	mad.lo.s32 	%r16, %r6, 68, %r15;
	shl.b32 	%r17, %r5, 2;
	add.s32 	%r18, %r16, %r17;
	st.shared.u32 	[%r18], %r14;
	bar.sync 	0;
	add.s32 	%r19, %r7, %r6;
	add.s32 	%r20, %r9, %r5;
	setp.lt.s32 	%p3, %r19, %r2;
	setp.lt.s32 	%p4, %r20, %r1;
	mad.lo.s32 	%r21, %r5, 68, %r15;
	shl.b32 	%r22, %r6, 2;
	add.s32 	%r23, %r21, %r22;
	ld.shared.u32 	%r24, [%r23];
	selp.b32 	%r25, %r24, 0, %p3;
	selp.b32 	%r26, %r25, 0, %p4;
	mad.lo.s32 	%r27, %r1, %r19, %r20;
	mul.wide.s32 	%rd7, %r27, 4;
	add.s64 	%rd8, %rd3, %rd7;
	st.global.u32 	[%rd8], %r26;
	ret;

}


// ===== COMPILED SASS (sm_100) =====

	.target	sm_100

	.elftype	@"ET_EXEC"


//--------------------- .note.nv.tkinfo           --------------------------
	.section	.note.nv.tkinfo,"",@"SHT_NOTE"
	.sectionflags	@"SHF_NOTE_NV_TKINFO"
	.tkinfo
        /*0018*/ 	.word	0x00000002
        /*0030*/ 	.string	""
        /*0030*/ 	.string	"ptxas"
        /*0030*/ 	.string	"Cuda compilation tools, release 13.0, V13.0.88"
        /*0030*/ 	.string	"Build cuda_13.0.r13.0/compiler.36424714_0"
        /*0030*/ 	.string	"-arch sm_100 -m 64 "



//--------------------- .note.nv.cuinfo           --------------------------
	.section	.note.nv.cuinfo,"",@"SHT_NOTE"
	.sectionflags	@"SHF_NOTE_NV_CUINFO"
        /*0018*/ 	.short	0x0002
        /*001a*/ 	.short	0x0064
        /*001c*/ 	.short	0x0082
	.zero		2


//--------------------- .nv.info                  --------------------------
	.section	.nv.info,"",@"SHT_CUDA_INFO"
	.align	4


	//----- nvinfo : EIATTR_REGCOUNT
	.align		4
        /*0000*/ 	.byte	0x04, 0x2f
        /*0002*/ 	.short	(.L_1 - .L_0)
	.align		4
.L_0:
        /*0004*/ 	.word	index@(_Z18MatrixTranseKernelPiS_ii)
        /*0008*/ 	.word	0x0000000a


	//----- nvinfo : EIATTR_FRAME_SIZE
	.align		4
.L_1:
        /*000c*/ 	.byte	0x04, 0x11
        /*000e*/ 	.short	(.L_3 - .L_2)
	.align		4
.L_2:
        /*0010*/ 	.word	index@(_Z18MatrixTranseKernelPiS_ii)
        /*0014*/ 	.word	0x00000000


	//----- nvinfo : EIATTR_REGCOUNT
	.align		4
.L_3:
        /*0018*/ 	.byte	0x04, 0x2f
        /*001a*/ 	.short	(.L_5 - .L_4)
	.align		4
.L_4:
        /*001c*/ 	.word	index@(_Z24MatrixTranseKernelSharedPiS_ii)
        /*0020*/ 	.word	0x00000010


	//----- nvinfo : EIATTR_FRAME_SIZE
	.align		4
.L_5:
        /*0024*/ 	.byte	0x04, 0x11
        /*0026*/ 	.short	(.L_7 - .L_6)
	.align		4
.L_6:
        /*0028*/ 	.word	index@(_Z24MatrixTranseKernelSharedPiS_ii)
        /*002c*/ 	.word	0x00000000


	//----- nvinfo : EIATTR_MIN_STACK_SIZE
	.align		4
.L_7:
        /*0030*/ 	.byte	0x04, 0x12
        /*0032*/ 	.short	(.L_9 - .L_8)
	.align		4
.L_8:
        /*0034*/ 	.word	index@(_Z24MatrixTranseKernelSharedPiS_ii)
        /*0038*/ 	.word	0x00000000


	//----- nvinfo : EIATTR_MIN_STACK_SIZE
	.align		4
.L_9:
        /*003c*/ 	.byte	0x04, 0x12
        /*003e*/ 	.short	(.L_11 - .L_10)
	.align		4
.L_10:
        /*0040*/ 	.word	index@(_Z18MatrixTranseKernelPiS_ii)
        /*0044*/ 	.word	0x00000000
.L_11:


//--------------------- .nv.compat                --------------------------
	.section	.nv.compat,"",@"SHT_CUDA_COMPAT_INFO"
	.align	4
        /*0000*/ 	.byte	0x02, 0x09, 0x00, 0x00, 0x02, 0x02, 0x01, 0x00, 0x02, 0x05, 0x05, 0x00, 0x03, 0x07, 0x01, 0x01
        /*0010*/ 	.byte	0x02, 0x03, 0x00, 0x00, 0x02, 0x06, 0x01, 0x00, 0x04, 0x0b, 0x08, 0x00, 0x09, 0x00, 0x00, 0x00
        /*0020*/ 	.byte	0x00, 0x00, 0x00, 0x00


//--------------------- .nv.info._Z24MatrixTranseKernelSharedPiS_ii --------------------------
	.section	.nv.info._Z24MatrixTranseKernelSharedPiS_ii,"",@"SHT_CUDA_INFO"
	.sectionflags	@""
	.align	4


	//----- nvinfo : EIATTR_CUDA_API_VERSION
	.align		4
        /*0000*/ 	.byte	0x04, 0x37
        /*0002*/ 	.short	(.L_13 - .L_12)
.L_12:
        /*0004*/ 	.word	0x00000082


	//----- nvinfo : EIATTR_KPARAM_INFO
	.align		4
.L_13:
        /*0008*/ 	.byte	0x04, 0x17
        /*000a*/ 	.short	(.L_15 - .L_14)
.L_14:
        /*000c*/ 	.word	0x00000000
        /*0010*/ 	.short	0x0003
        /*0012*/ 	.short	0x0014
        /*0014*/ 	.byte	0x00, 0xf0, 0x11, 0x00


	//----- nvinfo : EIATTR_KPARAM_INFO
	.align		4
.L_15:
        /*0018*/ 	.byte	0x04, 0x17
        /*001a*/ 	.short	(.L_17 - .L_16)
.L_16:
        /*001c*/ 	.word	0x00000000
        /*0020*/ 	.short	0x0002
        /*0022*/ 	.short	0x0010
        /*0024*/ 	.byte	0x00, 0xf0, 0x11, 0x00


	//----- nvinfo : EIATTR_KPARAM_INFO
	.align		4
.L_17:
        /*0028*/ 	.byte	0x04, 0x17
        /*002a*/ 	.short	(.L_19 - .L_18)
.L_18:
        /*002c*/ 	.word	0x00000000
        /*0030*/ 	.short	0x0001
        /*0032*/ 	.short	0x0008
        /*0034*/ 	.byte	0x00, 0xf5, 0x21, 0x00


	//----- nvinfo : EIATTR_KPARAM_INFO
	.align		4
.L_19:
        /*0038*/ 	.byte	0x04, 0x17
        /*003a*/ 	.short	(.L_21 - .L_20)
.L_20:
        /*003c*/ 	.word	0x00000000
        /*0040*/ 	.short	0x0000
        /*0042*/ 	.short	0x0000
        /*0044*/ 	.byte	0x00, 0xf5, 0x21, 0x00


	//----- nvinfo : EIATTR_SPARSE_MMA_MASK
	.align		4
.L_21:
        /*0048*/ 	.byte	0x03, 0x50
        /*004a*/ 	.short	0x0000


	//----- nvinfo : EIATTR_MAXREG_COUNT
	.align		4
        /*004c*/ 	.byte	0x03, 0x1b
        /*004e*/ 	.short	0x00ff


	//----- nvinfo : EIATTR_NUM_BARRIERS
	.align		4
        /*0050*/ 	.byte	0x02, 0x4c
        /*0052*/ 	.byte	0x01
	.zero		1


	//----- nvinfo : EIATTR_MERCURY_ISA_VERSION
	.align		4
        /*0054*/ 	.byte	0x03, 0x5f
        /*0056*/ 	.short	0x0101


	//----- nvinfo : EIATTR_VRC_CTA_INIT_COUNT
	.align		4
        /*0058*/ 	.byte	0x02, 0x4a
	.zero		1
	.zero		1


	//----- nvinfo : EIATTR_EXIT_INSTR_OFFSETS
	.align		4
        /*005c*/ 	.byte	0x04, 0x1c
        /*005e*/ 	.short	(.L_23 - .L_22)


	//   ....[0]....
.L_22:
        /*0060*/ 	.word	0x00000250


	//----- nvinfo : EIATTR_CBANK_PARAM_SIZE
	.align		4
.L_23:
        /*0064*/ 	.byte	0x03, 0x19
        /*0066*/ 	.short	0x0018


	//----- nvinfo : EIATTR_PARAM_CBANK
	.align		4
        /*0068*/ 	.byte	0x04, 0x0a
        /*006a*/ 	.short	(.L_25 - .L_24)
	.align		4
.L_24:
        /*006c*/ 	.word	index@(.nv.constant0._Z24MatrixTranseKernelSharedPiS_ii)
        /*0070*/ 	.short	0x0380
        /*0072*/ 	.short	0x0018


	//----- nvinfo : EIATTR_SW_WAR
	.align		4
.L_25:
        /*0074*/ 	.byte	0x04, 0x36
        /*0076*/ 	.short	(.L_27 - .L_26)
.L_26:
        /*0078*/ 	.word	0x00000008
.L_27:


//--------------------- .nv.info._Z18MatrixTranseKernelPiS_ii --------------------------
	.section	.nv.info._Z18MatrixTranseKernelPiS_ii,"",@"SHT_CUDA_INFO"
	.sectionflags	@""
	.align	4


	//----- nvinfo : EIATTR_CUDA_API_VERSION
	.align		4
        /*0000*/ 	.byte	0x04, 0x37
        /*0002*/ 	.short	(.L_29 - .L_28)
.L_28:
        /*0004*/ 	.word	0x00000082


	//----- nvinfo : EIATTR_KPARAM_INFO
	.align		4
.L_29:
        /*0008*/ 	.byte	0x04, 0x17
        /*000a*/ 	.short	(.L_31 - .L_30)
.L_30:
        /*000c*/ 	.word	0x00000000
        /*0010*/ 	.short	0x0003
        /*0012*/ 	.short	0x0014
        /*0014*/ 	.byte	0x00, 0xf0, 0x11, 0x00


	//----- nvinfo : EIATTR_KPARAM_INFO
	.align		4
.L_31:
        /*0018*/ 	.byte	0x04, 0x17
        /*001a*/ 	.short	(.L_33 - .L_32)
.L_32:
        /*001c*/ 	.word	0x00000000
        /*0020*/ 	.short	0x0002
        /*0022*/ 	.short	0x0010
        /*0024*/ 	.byte	0x00, 0xf0, 0x11, 0x00


	//----- nvinfo : EIATTR_KPARAM_INFO
	.align		4
.L_33:
        /*0028*/ 	.byte	0x04, 0x17
        /*002a*/ 	.short	(.L_35 - .L_34)
.L_34:
        /*002c*/ 	.word	0x00000000
        /*0030*/ 	.short	0x0001
        /*0032*/ 	.short	0x0008
        /*0034*/ 	.byte	0x00, 0xf5, 0x21, 0x00


	//----- nvinfo : EIATTR_KPARAM_INFO
	.align		4
.L_35:
        /*0038*/ 	.byte	0x04, 0x17
        /*003a*/ 	.short	(.L_37 - .L_36)
.L_36:
        /*003c*/ 	.word	0x00000000
        /*0040*/ 	.short	0x0000
        /*0042*/ 	.short	0x0000
        /*0044*/ 	.byte	0x00, 0xf5, 0x21, 0x00


	//----- nvinfo : EIATTR_SPARSE_MMA_MASK
	.align		4
.L_37:
        /*0048*/ 	.byte	0x03, 0x50
        /*004a*/ 	.short	0x0000


	//----- nvinfo : EIATTR_MAXREG_COUNT
	.align		4
        /*004c*/ 	.byte	0x03, 0x1b
        /*004e*/ 	.short	0x00ff


	//----- nvinfo : EIATTR_MERCURY_ISA_VERSION
	.align		4
        /*0050*/ 	.byte	0x03, 0x5f
        /*0052*/ 	.short	0x0101


	//----- nvinfo : EIATTR_VRC_CTA_INIT_COUNT
	.align		4
        /*0054*/ 	.byte	0x02, 0x4a
	.zero		1
	.zero		1


	//----- nvinfo : EIATTR_EXIT_INSTR_OFFSETS
	.align		4
        /*0058*/ 	.byte	0x04, 0x1c
        /*005a*/ 	.short	(.L_39 - .L_38)


	//   ....[0]....
.L_38:
        /*005c*/ 	.word	0x000000a0


	//   ....[1]....
        /*0060*/ 	.word	0x00000140


	//----- nvinfo : EIATTR_CBANK_PARAM_SIZE
	.align		4
.L_39:
        /*0064*/ 	.byte	0x03, 0x19
        /*0066*/ 	.short	0x0018


	//----- nvinfo : EIATTR_PARAM_CBANK
	.align		4
        /*0068*/ 	.byte	0x04, 0x0a
        /*006a*/ 	.short	(.L_41 - .L_40)
	.align		4
.L_40:
        /*006c*/ 	.word	index@(.nv.constant0._Z18MatrixTranseKernelPiS_ii)
        /*0070*/ 	.short	0x0380
        /*0072*/ 	.short	0x0018


	//----- nvinfo : EIATTR_SW_WAR
	.align		4
.L_41:
        /*0074*/ 	.byte	0x04, 0x36
        /*0076*/ 	.short	(.L_43 - .L_42)
.L_42:
        /*0078*/ 	.word	0x00000008
.L_43:


//--------------------- .nv.callgraph             --------------------------
	.section	.nv.callgraph,"",@"SHT_CUDA_CALLGRAPH"
	.align	4
	.sectionentsize	8
	.align		4
        /*0000*/ 	.word	0x00000000
	.align		4
        /*0004*/ 	.word	0xffffffff
	.align		4
        /*0008*/ 	.word	0x00000000
	.align		4
        /*000c*/ 	.word	0xfffffffe
	.align		4
        /*0010*/ 	.word	0x00000000
	.align		4
        /*0014*/ 	.word	0xfffffffd
	.align		4
        /*0018*/ 	.word	0x00000000
	.align		4
        /*001c*/ 	.word	0xfffffffc


//--------------------- .text._Z24MatrixTranseKernelSharedPiS_ii --------------------------
	.section	.text._Z24MatrixTranseKernelSharedPiS_ii,"ax",@progbits
	.align	128
        .global         _Z24MatrixTranseKernelSharedPiS_ii
        .type           _Z24MatrixTranseKernelSharedPiS_ii,@function
        .size           _Z24MatrixTranseKernelSharedPiS_ii,(.L_x_2 - _Z24MatrixTranseKernelSharedPiS_ii)
        .other          _Z24MatrixTranseKernelSharedPiS_ii,@"STO_CUDA_ENTRY STV_DEFAULT"
_Z24MatrixTranseKernelSharedPiS_ii:
.text._Z24MatrixTranseKernelSharedPiS_ii:
[----:B------:R-:W-:Y:S01]  /*0000*/  LDC R1, c[0x0][0x37c] ;  /* 0x0000df00ff017b82 */ /* 0x000fe20000000800 */
[----:B------:R-:W0:Y:S07]  /*0010*/  S2R R8, SR_CTAID.X ;  /* 0x0000000000087919 */ /* 0x000e2e0000002500 */
[----:B------:R-:W1:Y:S01]  /*0020*/  LDC.64 R2, c[0x0][0x380] ;  /* 0x0000e000ff027b82 */ /* 0x000e620000000a00 */
[----:B------:R-:W2:Y:S01]  /*0030*/  LDCU.64 UR6, c[0x0][0x390] ;  /* 0x00007200ff0677ac */ /* 0x000ea20008000a00 */
[----:B------:R-:W0:Y:S01]  /*0040*/  S2R R11, SR_TID.X ;  /* 0x00000000000b7919 */ /* 0x000e220000002100 */
[----:B------:R-:W3:Y:S01]  /*0050*/  LDCU.64 UR4, c[0x0][0x358] ;  /* 0x00006b00ff0477ac */ /* 0x000ee20008000a00 */
[----:B------:R-:W4:Y:S01]  /*0060*/  S2R R13, SR_TID.Y ;  /* 0x00000000000d7919 */ /* 0x000f220000002200 */
[----:B------:R-:W4:Y:S01]  /*0070*/  S2R R9, SR_CTAID.Y ;  /* 0x0000000000097919 */ /* 0x000f220000002600 */
[----:B0-----:R-:W-:-:S02]  /*0080*/  IMAD R0, R8, 0x10, R11 ;  /* 0x0000001008007824 */ /* 0x001fc400078e020b */
[----:B----4-:R-:W-:-:S04]  /*0090*/  IMAD R5, R9, 0x10, R13 ;  /* 0x0000001009057824 */ /* 0x010fc800078e020d */
[----:B--2---:R-:W-:-:S04]  /*00a0*/  IMAD R7, R5, UR7, R0 ;  /* 0x0000000705077c24 */ /* 0x004fc8000f8e0200 */
[----:B-1----:R-:W-:-:S06]  /*00b0*/  IMAD.WIDE R2, R7, 0x4, R2 ;  /* 0x0000000407027825 */ /* 0x002fcc00078e0202 */
[----:B---3--:R-:W2:Y:S01]  /*00c0*/  LDG.E R2, desc[UR4][R2.64] ;  /* 0x0000000402027981 */ /* 0x008ea2000c1e1900 */
[----:B------:R-:W-:Y:S02]  /*00d0*/  MOV R4, 0x400 ;  /* 0x0000040000047802 */ /* 0x000fe40000000f00 */
[----:B------:R-:W-:Y:S01]  /*00e0*/  ISETP.GE.AND P1, PT, R0, UR7, PT ;  /* 0x0000000700007c0c */ /* 0x000fe2000bf26270 */
[----:B------:R-:W0:Y:S01]  /*00f0*/  S2R R7, SR_CgaCtaId ;  /* 0x0000000000077919 */ /* 0x000e220000008800 */
[----:B------:R-:W-:Y:S02]  /*0100*/  ISETP.GE.AND P0, PT, R5, UR6, PT ;  /* 0x0000000605007c0c */ /* 0x000fe4000bf06270 */
[----:B0-----:R-:W-:Y:S02]  /*0110*/  LEA R4, R7, R4, 0x18 ;  /* 0x0000000407047211 */ /* 0x001fe400078ec0ff */
[----:B------:R-:W-:-:S03]  /*0120*/  LEA R7, R9, R11, 0x4 ;  /* 0x0000000b09077211 */ /* 0x000fc600078e20ff */
[--C-:B------:R-:W-:Y:S02]  /*0130*/  IMAD R6, R13, 0x44, R4.reuse ;  /* 0x000000440d067824 */ /* 0x100fe400078e0204 */
[C---:B------:R-:W-:Y:S02]  /*0140*/  IMAD R4, R11.reuse, 0x44, R4 ;  /* 0x000000440b047824 */ /* 0x040fe400078e0204 */
[----:B------:R-:W-:-:S03]  /*0150*/  IMAD R5, R11, 0x4, R6 ;  /* 0x000000040b057824 */ /* 0x000fc600078e0206 */
[----:B------:R-:W-:Y:S01]  /*0160*/  LEA R6, R13, R4, 0x2 ;  /* 0x000000040d067211 */ /* 0x000fe200078e10ff */
[----:B------:R-:W-:Y:S01]  /*0170*/  IMAD R4, R8, 0x10, R13 ;  /* 0x0000001008047824 */ /* 0x000fe200078e020d */
[----:B--2---:R-:W-:Y:S02]  /*0180*/  SEL R0, R2, RZ, !P1 ;  /* 0x000000ff02007207 */ /* 0x004fe40004800000 */
[----:B------:R-:W0:Y:S01]  /*0190*/  LDC.64 R2, c[0x0][0x388] ;  /* 0x0000e200ff027b82 */ /* 0x000e220000000a00 */
[----:B------:R-:W-:Y:S01]  /*01a0*/  ISETP.GE.AND P1, PT, R7, UR6, PT ;  /* 0x0000000607007c0c */ /* 0x000fe2000bf26270 */
[----:B------:R-:W-:Y:S01]  /*01b0*/  IMAD R7, R4, UR6, R7 ;  /* 0x0000000604077c24 */ /* 0x000fe2000f8e0207 */
[----:B------:R-:W-:Y:S02]  /*01c0*/  SEL R0, R0, RZ, !P0 ;  /* 0x000000ff00007207 */ /* 0x000fe40004000000 */
[----:B------:R-:W-:-:S03]  /*01d0*/  ISETP.GE.AND P0, PT, R4, UR7, PT ;  /* 0x0000000704007c0c */ /* 0x000fc6000bf06270 */
[----:B------:R-:W-:Y:S01]  /*01e0*/  STS [R5], R0 ;  /* 0x0000000005007388 */ /* 0x000fe20000000800 */
[----:B------:R-:W-:Y:S01]  /*01f0*/  BAR.SYNC.DEFER_BLOCKING 0x0 ;  /* 0x0000000000007b1d */ /* 0x000fe20000010000 */
[----:B0-----:R-:W-:-:S05]  /*0200*/  IMAD.WIDE R2, R7, 0x4, R2 ;  /* 0x0000000407027825 */ /* 0x001fca00078e0202 */
[----:B------:R-:W0:Y:S02]  /*0210*/  LDS R6, [R6] ;  /* 0x0000000006067984 */ /* 0x000e240000000800 */
[----:B0-----:R-:W-:-:S04]  /*0220*/  SEL R4, R6, RZ, !P0 ;  /* 0x000000ff06047207 */ /* 0x001fc80004000000 */
[----:B------:R-:W-:-:S05]  /*0230*/  SEL R5, R4, RZ, !P1 ;  /* 0x000000ff04057207 */ /* 0x000fca0004800000 */
[----:B------:R-:W-:Y:S01]  /*0240*/  STG.E desc[UR4][R2.64], R5 ;  /* 0x0000000502007986 */ /* 0x000fe2000c101904 */
[----:B------:R-:W-:Y:S05]  /*0250*/  EXIT ;  /* 0x000000000000794d */ /* 0x000fea0003800000 */
.L_x_0:
[----:B------:R-:W-:-:S00]  /*0260*/  BRA `(.L_x_0) ;  /* 0xfffffffc00fc7947 */ /* 0x000fc0000383ffff */
[----:B------:R-:W-:-:S00]  /*0270*/  NOP ;  /* 0x0000000000007918 */ /* 0x000fc00000000000 */
        /* <DEDUP_REMOVED lines=8> */
.L_x_2:


//--------------------- .text._Z18MatrixTranseKernelPiS_ii --------------------------
	.section	.text._Z18MatrixTranseKernelPiS_ii,"ax",@progbits
	.align	128
        .global         _Z18MatrixTranseKernelPiS_ii
        .type           _Z18MatrixTranseKernelPiS_ii,@function
        .size           _Z18MatrixTranseKernelPiS_ii,(.L_x_3 - _Z18MatrixTranseKernelPiS_ii)
        .other          _Z18MatrixTranseKernelPiS_ii,@"STO_CUDA_ENTRY STV_DEFAULT"
_Z18MatrixTranseKernelPiS_ii:
.text._Z18MatrixTranseKernelPiS_ii:
[----:B------:R-:W-:Y:S01]  /*0000*/  LDC R1, c[0x0][0x37c] ;  /* 0x0000df00ff017b82 */ /* 0x000fe20000000800 */
[----:B------:R-:W0:Y:S01]  /*0010*/  S2R R0, SR_CTAID.X ;  /* 0x0000000000007919 */ /* 0x000e220000002500 */
[----:B------:R-:W1:Y:S01]  /*0020*/  LDCU.64 UR6, c[0x0][0x390] ;  /* 0x00007200ff0677ac */ /* 0x000e620008000a00 */
[----:B------:R-:W0:Y:S01]  /*0030*/  S2R R3, SR_TID.X ;  /* 0x0000000000037919 */ /* 0x000e220000002100 */
[----:B------:R-:W2:Y:S01]  /*0040*/  S2R R7, SR_CTAID.Y ;  /* 0x0000000000077919 */ /* 0x000ea20000002600 */
[----:B------:R-:W2:Y:S01]  /*0050*/  S2R R2, SR_TID.Y ;  /* 0x0000000000027919 */ /* 0x000ea20000002200 */
[----:B0-----:R-:W-:-:S04]  /*0060*/  LEA R0, R0, R3, 0x4 ;  /* 0x0000000300007211 */ /* 0x001fc800078e20ff */
[----:B-1----:R-:W-:Y:S02]  /*0070*/  ISETP.GE.AND P0, PT, R0, UR7, PT ;  /* 0x0000000700007c0c */ /* 0x002fe4000bf06270 */
[----:B--2---:R-:W-:-:S04]  /*0080*/  LEA R7, R7, R2, 0x4 ;  /* 0x0000000207077211 */ /* 0x004fc800078e20ff */
[----:B------:R-:W-:-:S13]  /*0090*/  ISETP.GE.OR P0, PT, R7, UR6, P0 ;  /* 0x0000000607007c0c */ /* 0x000fda0008706670 */
[----:B------:R-:W-:Y:S05]  /*00a0*/  @P0 EXIT ;  /* 0x000000000000094d */ /* 0x000fea0003800000 */
[----:B------:R-:W0:Y:S01]  /*00b0*/  LDC.64 R2, c[0x0][0x380] ;  /* 0x0000e000ff027b82 */ /* 0x000e220000000a00 */
[----:B------:R-:W1:Y:S01]  /*00c0*/  LDCU.64 UR4, c[0x0][0x358] ;  /* 0x00006b00ff0477ac */ /* 0x000e620008000a00 */
[----:B------:R-:W-:-:S04]  /*00d0*/  IMAD R5, R7, UR7, R0 ;  /* 0x0000000707057c24 */ /* 0x000fc8000f8e0200 */
[----:B0-----:R-:W-:Y:S02]  /*00e0*/  IMAD.WIDE.U32 R2, R5, 0x4, R2 ;  /* 0x0000000405027825 */ /* 0x001fe400078e0002 */
[----:B------:R-:W0:Y:S04]  /*00f0*/  LDC.64 R4, c[0x0][0x388] ;  /* 0x0000e200ff047b82 */ /* 0x000e280000000a00 */
[----:B-1----:R-:W2:Y:S01]  /*0100*/  LDG.E R3, desc[UR4][R2.64] ;  /* 0x0000000402037981 */ /* 0x002ea2000c1e1900 */
[----:B------:R-:W-:-:S04]  /*0110*/  IMAD R7, R0, UR6, R7 ;  /* 0x0000000600077c24 */ /* 0x000fc8000f8e0207 */
[----:B0-----:R-:W-:-:S05]  /*0120*/  IMAD.WIDE.U32 R4, R7, 0x4, R4 ;  /* 0x0000000407047825 */ /* 0x001fca00078e0004 */
[----:B--2---:R-:W-:Y:S01]  /*0130*/  STG.E desc[UR4][R4.64], R3 ;  /* 0x0000000304007986 */ /* 0x004fe2000c101904 */
[----:B------:R-:W-:Y:S05]  /*0140*/  EXIT ;  /* 0x000000000000794d */ /* 0x000fea0003800000 */
.L_x_1:
        /* <DEDUP_REMOVED lines=11> */
.L_x_3:


//--------------------- .nv.shared._Z24MatrixTranseKernelSharedPiS_ii --------------------------
	.section	.nv.shared._Z24MatrixTranseKernelSharedPiS_ii,"aw",@nobits
	.sectionflags	@""
	.align	4
.nv.shared._Z24MatrixTranseKernelSharedPiS_ii:
	.zero		2112


//--------------------- .nv.shared.reserved.0     --------------------------
	.section	.nv.shared.reserved.0,"aw",@nobits
	.weak		__nv_reservedSMEM_offset_0_alias
	.size		__nv_reservedSMEM_offset_0_alias, 0, 64
	.other		__nv_reservedSMEM_offset_0_alias,@"STO_CUDA_RESERVED_SHARED STV_DEFAULT"
__nv_reservedSMEM_offset_0_alias:
	.zero		0
	.zero		64


//--------------------- .nv.constant0._Z24MatrixTranseKernelSharedPiS_ii --------------------------
	.section	.nv.constant0._Z24MatrixTranseKernelSharedPiS_ii,"a",@progbits
	.sectionflags	@""
	.align	4
.nv.constant0._Z24MatrixTranseKernelSharedPiS_ii:
	.zero		920


//--------------------- .nv.constant0._Z18MatrixTranseKernelPiS_ii --------------------------
	.section	.nv.constant0._Z18MatrixTranseKernelPiS_ii,"a",@progbits
	.sectionflags	@""
	.align	4
.nv.constant0._Z18MatrixTranseKernelPiS_ii:
	.zero		920


//--------------------- SYMBOLS --------------------------

	.type		.nv.reservedSmem.offset0,@object
	.size		.nv.reservedSmem.offset0,0x4
	.type		.nv.reservedSmem.cap,@object
	.size		.nv.reservedSmem.cap,0x4
